//
// Generated by NVIDIA NVVM Compiler
//
// Compiler Build ID: CL-36424714
// Cuda compilation tools, release 13.0, V13.0.88
// Based on NVVM 20.0.0
//

.version 9.0
.target sm_100
.address_size 64

	// .globl	_Z6bias_iPdS_iii

.visible .entry _Z6bias_iPdS_iii(
	.param .u64 .ptr .align 1 _Z6bias_iPdS_iii_param_0,
	.param .u64 .ptr .align 1 _Z6bias_iPdS_iii_param_1,
	.param .u32 _Z6bias_iPdS_iii_param_2,
	.param .u32 _Z6bias_iPdS_iii_param_3,
	.param .u32 _Z6bias_iPdS_iii_param_4
)
{
	.reg .pred 	%p<4>;
	.reg .b32 	%r<19>;
	.reg .b64 	%rd<9>;
	.reg .b64 	%fd<2>;

	ld.param.u64 	%rd1, [_Z6bias_iPdS_iii_param_0];
	ld.param.u64 	%rd2, [_Z6bias_iPdS_iii_param_1];
	ld.param.u32 	%r4, [_Z6bias_iPdS_iii_param_2];
	ld.param.u32 	%r2, [_Z6bias_iPdS_iii_param_3];
	ld.param.u32 	%r3, [_Z6bias_iPdS_iii_param_4];
	mov.u32 	%r5, %ctaid.x;
	mov.u32 	%r6, %ntid.x;
	mov.u32 	%r7, %tid.x;
	mad.lo.s32 	%r8, %r5, %r6, %r7;
	mov.u32 	%r9, %ctaid.y;
	mov.u32 	%r10, %ntid.y;
	mov.u32 	%r11, %tid.y;
	mad.lo.s32 	%r12, %r9, %r10, %r11;
	mad.lo.s32 	%r1, %r4, %r12, %r8;
	div.s32 	%r13, %r1, %r2;
	setp.lt.s32 	%p1, %r13, %r3;
	add.s32 	%r15, %r3, %r4;
	setp.ge.s32 	%p2, %r13, %r15;
	or.pred  	%p3, %p1, %p2;
	@%p3 bra 	$L__BB0_2;
	cvta.to.global.u64 	%rd3, %rd1;
	cvta.to.global.u64 	%rd4, %rd2;
	mul.wide.s32 	%rd5, %r1, 8;
	add.s64 	%rd6, %rd3, %rd5;
	ld.global.f64 	%fd1, [%rd6];
	mul.lo.s32 	%r17, %r3, %r2;
	sub.s32 	%r18, %r1, %r17;
	mul.wide.s32 	%rd7, %r18, 8;
	add.s64 	%rd8, %rd4, %rd7;
	st.global.f64 	[%rd8], %fd1;
$L__BB0_2:
	ret;

}
	// .globl	_Z6bias_jPdS_iii
.visible .entry _Z6bias_jPdS_iii(
	.param .u64 .ptr .align 1 _Z6bias_jPdS_iii_param_0,
	.param .u64 .ptr .align 1 _Z6bias_jPdS_iii_param_1,
	.param .u32 _Z6bias_jPdS_iii_param_2,
	.param .u32 _Z6bias_jPdS_iii_param_3,
	.param .u32 _Z6bias_jPdS_iii_param_4
)
{
	.reg .pred 	%p<4>;
	.reg .b32 	%r<18>;
	.reg .b64 	%rd<9>;
	.reg .b64 	%fd<2>;

	ld.param.u64 	%rd1, [_Z6bias_jPdS_iii_param_0];
	ld.param.u64 	%rd2, [_Z6bias_jPdS_iii_param_1];
	ld.param.u32 	%r3, [_Z6bias_jPdS_iii_param_2];
	ld.param.u32 	%r4, [_Z6bias_jPdS_iii_param_3];
	ld.param.u32 	%r2, [_Z6bias_jPdS_iii_param_4];
	mov.u32 	%r5, %ctaid.x;
	mov.u32 	%r6, %ntid.x;
	mov.u32 	%r7, %tid.x;
	mad.lo.s32 	%r8, %r5, %r6, %r7;
	mov.u32 	%r9, %ctaid.y;
	mov.u32 	%r10, %ntid.y;
	mov.u32 	%r11, %tid.y;
	mad.lo.s32 	%r12, %r9, %r10, %r11;
	mad.lo.s32 	%r1, %r3, %r12, %r8;
	rem.s32 	%r13, %r1, %r4;
	setp.lt.s32 	%p1, %r13, %r2;
	add.s32 	%r15, %r2, %r4;
	setp.ge.s32 	%p2, %r13, %r15;
	or.pred  	%p3, %p1, %p2;
	@%p3 bra 	$L__BB1_2;
	cvta.to.global.u64 	%rd3, %rd1;
	cvta.to.global.u64 	%rd4, %rd2;
	mul.wide.s32 	%rd5, %r1, 8;
	add.s64 	%rd6, %rd3, %rd5;
	ld.global.f64 	%fd1, [%rd6];
	sub.s32 	%r17, %r1, %r2;
	mul.wide.s32 	%rd7, %r17, 8;
	add.s64 	%rd8, %rd4, %rd7;
	st.global.f64 	[%rd8], %fd1;
$L__BB1_2:
	ret;

}


// ===== COMPILED SASS (sm_100) =====

	.target	sm_100

	.elftype	@"ET_EXEC"


//--------------------- .note.nv.tkinfo           --------------------------
	.section	.note.nv.tkinfo,"",@"SHT_NOTE"
	.sectionflags	@"SHF_NOTE_NV_TKINFO"
	.tkinfo
        /*0018*/ 	.word	0x00000002
        /*0030*/ 	.string	""
        /*0030*/ 	.string	"ptxas"
        /*0030*/ 	.string	"Cuda compilation tools, release 13.0, V13.0.88"
        /*0030*/ 	.string	"Build cuda_13.0.r13.0/compiler.36424714_0"
        /*0030*/ 	.string	"-arch sm_100 -m 64 "



//--------------------- .note.nv.cuinfo           --------------------------
	.section	.note.nv.cuinfo,"",@"SHT_NOTE"
	.sectionflags	@"SHF_NOTE_NV_CUINFO"
        /*0018*/ 	.short	0x0002
        /*001a*/ 	.short	0x0064
        /*001c*/ 	.short	0x0082
	.zero		2


//--------------------- .nv.info                  --------------------------
	.section	.nv.info,"",@"SHT_CUDA_INFO"
	.align	4


	//----- nvinfo : EIATTR_REGCOUNT
	.align		4
        /*0000*/ 	.byte	0x04, 0x2f
        /*0002*/ 	.short	(.L_1 - .L_0)
	.align		4
.L_0:
        /*0004*/ 	.word	index@(_Z6bias_iPdS_iii)
        /*0008*/ 	.word	0x0000000e


	//----- nvinfo : EIATTR_FRAME_SIZE
	.align		4
.L_1:
        /*000c*/ 	.byte	0x04, 0x11
        /*000e*/ 	.short	(.L_3 - .L_2)
	.align		4
.L_2:
        /*0010*/ 	.word	index@(_Z6bias_iPdS_iii)
        /*0014*/ 	.word	0x00000000


	//----- nvinfo : EIATTR_REGCOUNT
	.align		4
.L_3:
        /*0018*/ 	.byte	0x04, 0x2f
        /*001a*/ 	.short	(.L_5 - .L_4)
	.align		4
.L_4:
        /*001c*/ 	.word	index@(_Z6bias_jPdS_iii)
        /*0020*/ 	.word	0x0000000e


	//----- nvinfo : EIATTR_FRAME_SIZE
	.align		4
.L_5:
        /*0024*/ 	.byte	0x04, 0x11
        /*0026*/ 	.short	(.L_7 - .L_6)
	.align		4
.L_6:
        /*0028*/ 	.word	index@(_Z6bias_jPdS_iii)
        /*002c*/ 	.word	0x00000000


	//----- nvinfo : EIATTR_MIN_STACK_SIZE
	.align		4
.L_7:
        /*0030*/ 	.byte	0x04, 0x12
        /*0032*/ 	.short	(.L_9 - .L_8)
	.align		4
.L_8:
        /*0034*/ 	.word	index@(_Z6bias_jPdS_iii)
        /*0038*/ 	.word	0x00000000


	//----- nvinfo : EIATTR_MIN_STACK_SIZE
	.align		4
.L_9:
        /*003c*/ 	.byte	0x04, 0x12
        /*003e*/ 	.short	(.L_11 - .L_10)
	.align		4
.L_10:
        /*0040*/ 	.word	index@(_Z6bias_iPdS_iii)
        /*0044*/ 	.word	0x00000000
.L_11:


//--------------------- .nv.compat                --------------------------
	.section	.nv.compat,"",@"SHT_CUDA_COMPAT_INFO"
	.align	4
        /*0000*/ 	.byte	0x02, 0x09, 0x00, 0x00, 0x02, 0x02, 0x01, 0x00, 0x02, 0x05, 0x05, 0x00, 0x03, 0x07, 0x01, 0x01
        /*0010*/ 	.byte	0x02, 0x03, 0x00, 0x00, 0x02, 0x06, 0x01, 0x00, 0x04, 0x0b, 0x08, 0x00, 0x09, 0x00, 0x00, 0x00
        /*0020*/ 	.byte	0x00, 0x00, 0x00, 0x00


//--------------------- .nv.info._Z6bias_jPdS_iii --------------------------
	.section	.nv.info._Z6bias_jPdS_iii,"",@"SHT_CUDA_INFO"
	.sectionflags	@""
	.align	4


	//----- nvinfo : EIATTR_CUDA_API_VERSION
	.align		4
        /*0000*/ 	.byte	0x04, 0x37
        /*0002*/ 	.short	(.L_13 - .L_12)
.L_12:
        /*0004*/ 	.word	0x00000082


	//----- nvinfo : EIATTR_KPARAM_INFO
	.align		4
.L_13:
        /*0008*/ 	.byte	0x04, 0x17
        /*000a*/ 	.short	(.L_15 - .L_14)
.L_14:
        /*000c*/ 	.word	0x00000000
        /*0010*/ 	.short	0x0004
        /*0012*/ 	.short	0x0018
        /*0014*/ 	.byte	0x00, 0xf0, 0x11, 0x00


	//----- nvinfo : EIATTR_KPARAM_INFO
	.align		4
.L_15:
        /*0018*/ 	.byte	0x04, 0x17
        /*001a*/ 	.short	(.L_17 - .L_16)
.L_16:
        /*001c*/ 	.word	0x00000000
        /*0020*/ 	.short	0x0003
        /*0022*/ 	.short	0x0014
        /*0024*/ 	.byte	0x00, 0xf0, 0x11, 0x00


	//----- nvinfo : EIATTR_KPARAM_INFO
	.align		4
.L_17:
        /*0028*/ 	.byte	0x04, 0x17
        /*002a*/ 	.short	(.L_19 - .L_18)
.L_18:
        /*002c*/ 	.word	0x00000000
        /*0030*/ 	.short	0x0002
        /*0032*/ 	.short	0x0010
        /*0034*/ 	.byte	0x00, 0xf0, 0x11, 0x00


	//----- nvinfo : EIATTR_KPARAM_INFO
	.align		4
.L_19:
        /*0038*/ 	.byte	0x04, 0x17
        /*003a*/ 	.short	(.L_21 - .L_20)
.L_20:
        /*003c*/ 	.word	0x00000000
        /*0040*/ 	.short	0x0001
        /*0042*/ 	.short	0x0008
        /*0044*/ 	.byte	0x00, 0xf5, 0x21, 0x00


	//----- nvinfo : EIATTR_KPARAM_INFO
	.align		4
.L_21:
        /*0048*/ 	.byte	0x04, 0x17
        /*004a*/ 	.short	(.L_23 - .L_22)
.L_22:
        /*004c*/ 	.word	0x00000000
        /*0050*/ 	.short	0x0000
        /*0052*/ 	.short	0x0000
        /*0054*/ 	.byte	0x00, 0xf5, 0x21, 0x00


	//----- nvinfo : EIATTR_SPARSE_MMA_MASK
	.align		4
.L_23:
        /*0058*/ 	.byte	0x03, 0x50
        /*005a*/ 	.short	0x0000


	//----- nvinfo : EIATTR_MAXREG_COUNT
	.align		4
        /*005c*/ 	.byte	0x03, 0x1b
        /*005e*/ 	.short	0x00ff


	//----- nvinfo : EIATTR_MERCURY_ISA_VERSION
	.align		4
        /*0060*/ 	.byte	0x03, 0x5f
        /*0062*/ 	.short	0x0101


	//----- nvinfo : EIATTR_VRC_CTA_INIT_COUNT
	.align		4
        /*0064*/ 	.byte	0x02, 0x4a
	.zero		1
	.zero		1


	//----- nvinfo : EIATTR_EXIT_INSTR_OFFSETS
	.align		4
        /*0068*/ 	.byte	0x04, 0x1c
        /*006a*/ 	.short	(.L_25 - .L_24)


	//   ....[0]....
.L_24:
        /*006c*/ 	.word	0x00000240


	//   ....[1]....
        /*0070*/ 	.word	0x000002d0


	//----- nvinfo : EIATTR_CBANK_PARAM_SIZE
	.align		4
.L_25:
        /*0074*/ 	.byte	0x03, 0x19
        /*0076*/ 	.short	0x001c


	//----- nvinfo : EIATTR_PARAM_CBANK
	.align		4
        /*0078*/ 	.byte	0x04, 0x0a
        /*007a*/ 	.short	(.L_27 - .L_26)
	.align		4
.L_26:
        /*007c*/ 	.word	index@(.nv.constant0._Z6bias_jPdS_iii)
        /*0080*/ 	.short	0x0380
        /*0082*/ 	.short	0x001c


	//----- nvinfo : EIATTR_SW_WAR
	.align		4
.L_27:
        /*0084*/ 	.byte	0x04, 0x36
        /*0086*/ 	.short	(.L_29 - .L_28)
.L_28:
        /*0088*/ 	.word	0x00000008
.L_29:


//--------------------- .nv.info._Z6bias_iPdS_iii --------------------------
	.section	.nv.info._Z6bias_iPdS_iii,"",@"SHT_CUDA_INFO"
	.sectionflags	@""
	.align	4


	//----- nvinfo : EIATTR_CUDA_API_VERSION
	.align		4
        /*0000*/ 	.byte	0x04, 0x37
        /*0002*/ 	.short	(.L_31 - .L_30)
.L_30:
        /*0004*/ 	.word	0x00000082


	//----- nvinfo : EIATTR_KPARAM_INFO
	.align		4
.L_31:
        /*0008*/ 	.byte	0x04, 0x17
        /*000a*/ 	.short	(.L_33 - .L_32)
.L_32:
        /*000c*/ 	.word	0x00000000
        /*0010*/ 	.short	0x0004
        /*0012*/ 	.short	0x0018
        /*0014*/ 	.byte	0x00, 0xf0, 0x11, 0x00


	//----- nvinfo : EIATTR_KPARAM_INFO
	.align		4
.L_33:
        /*0018*/ 	.byte	0x04, 0x17
        /*001a*/ 	.short	(.L_35 - .L_34)
.L_34:
        /*001c*/ 	.word	0x00000000
        /*0020*/ 	.short	0x0003
        /*0022*/ 	.short	0x0014
        /*0024*/ 	.byte	0x00, 0xf0, 0x11, 0x00


	//----- nvinfo : EIATTR_KPARAM_INFO
	.align		4
.L_35:
        /*0028*/ 	.byte	0x04, 0x17
        /*002a*/ 	.short	(.L_37 - .L_36)
.L_36:
        /*002c*/ 	.word	0x00000000
        /*0030*/ 	.short	0x0002
        /*0032*/ 	.short	0x0010
        /*0034*/ 	.byte	0x00, 0xf0, 0x11, 0x00


	//----- nvinfo : EIATTR_KPARAM_INFO
	.align		4
.L_37:
        /*0038*/ 	.byte	0x04, 0x17
        /*003a*/ 	.short	(.L_39 - .L_38)
.L_38:
        /*003c*/ 	.word	0x00000000
        /*0040*/ 	.short	0x0001
        /*0042*/ 	.short	0x0008
        /*0044*/ 	.byte	0x00, 0xf5, 0x21, 0x00


	//----- nvinfo : EIATTR_KPARAM_INFO
	.align		4
.L_39:
        /*0048*/ 	.byte	0x04, 0x17
        /*004a*/ 	.short	(.L_41 - .L_40)
.L_40:
        /*004c*/ 	.word	0x00000000
        /*0050*/ 	.short	0x0000
        /*0052*/ 	.short	0x0000
        /*0054*/ 	.byte	0x00, 0xf5, 0x21, 0x00


	//----- nvinfo : EIATTR_SPARSE_MMA_MASK
	.align		4
.L_41:
        /*0058*/ 	.byte	0x03, 0x50
        /*005a*/ 	.short	0x0000


	//----- nvinfo : EIATTR_MAXREG_COUNT
	.align		4
        /*005c*/ 	.byte	0x03, 0x1b
        /*005e*/ 	.short	0x00ff


	//----- nvinfo : EIATTR_MERCURY_ISA_VERSION
	.align		4
        /*0060*/ 	.byte	0x03, 0x5f
        /*0062*/ 	.short	0x0101


	//----- nvinfo : EIATTR_VRC_CTA_INIT_COUNT
	.align		4
        /*0064*/ 	.byte	0x02, 0x4a
	.zero		1
	.zero		1


	//----- nvinfo : EIATTR_EXIT_INSTR_OFFSETS
	.align		4
        /*0068*/ 	.byte	0x04, 0x1c
        /*006a*/ 	.short	(.L_43 - .L_42)


	//   ....[0]....
.L_42:
        /*006c*/ 	.word	0x00000260


	//   ....[1]....
        /*0070*/ 	.word	0x00000300


	//----- nvinfo : EIATTR_CBANK_PARAM_SIZE
	.align		4
.L_43:
        /*0074*/ 	.byte	0x03, 0x19
        /*0076*/ 	.short	0x001c


	//----- nvinfo : EIATTR_PARAM_CBANK
	.align		4
        /*0078*/ 	.byte	0x04, 0x0a
        /*007a*/ 	.short	(.L_45 - .L_44)
	.align		4
.L_44:
        /*007c*/ 	.word	index@(.nv.constant0._Z6bias_iPdS_iii)
        /*0080*/ 	.short	0x0380
        /*0082*/ 	.short	0x001c


	//----- nvinfo : EIATTR_SW_WAR
	.align		4
.L_45:
        /*0084*/ 	.byte	0x04, 0x36
        /*0086*/ 	.short	(.L_47 - .L_46)
.L_46:
        /*0088*/ 	.word	0x00000008
.L_47:


//--------------------- .nv.callgraph             --------------------------
	.section	.nv.callgraph,"",@"SHT_CUDA_CALLGRAPH"
	.align	4
	.sectionentsize	8
	.align		4
        /*0000*/ 	.word	0x00000000
	.align		4
        /*0004*/ 	.word	0xffffffff
	.align		4
        /*0008*/ 	.word	0x00000000
	.align		4
        /*000c*/ 	.word	0xfffffffe
	.align		4
        /*0010*/ 	.word	0x00000000
	.align		4
        /*0014*/ 	.word	0xfffffffd
	.align		4
        /*0018*/ 	.word	0x00000000
	.align		4
        /*001c*/ 	.word	0xfffffffc


//--------------------- .text._Z6bias_jPdS_iii    --------------------------
	.section	.text._Z6bias_jPdS_iii,"ax",@progbits
	.align	128
        .global         _Z6bias_jPdS_iii
        .type           _Z6bias_jPdS_iii,@function
        .size           _Z6bias_jPdS_iii,(.L_x_2 - _Z6bias_jPdS_iii)
        .other          _Z6bias_jPdS_iii,@"STO_CUDA_ENTRY STV_DEFAULT"
_Z6bias_jPdS_iii:
.text._Z6bias_jPdS_iii:
[----:B------:R-:W-:Y:S08]  /*0000*/  LDC R1, c[0x0][0x37c] ;  /* 0x0000df00ff017b82 */ /* 0x000ff00000000800 */
[----:B------:R-:W0:Y:S01]  /*0010*/  LDC.64 R2, c[0x0][0x390] ;  /* 0x0000e400ff027b82 */ /* 0x000e220000000a00 */
[----:B------:R-:W1:Y:S01]  /*0020*/  S2R R6, SR_TID.X ;  /* 0x0000000000067919 */ /* 0x000e620000002100 */
[----:B------:R-:W2:Y:S01]  /*0030*/  LDCU UR6, c[0x0][0x398] ;  /* 0x00007300ff0677ac */ /* 0x000ea20008000800 */
[----:B------:R-:W3:Y:S05]  /*0040*/  S2R R9, SR_TID.Y ;  /* 0x0000000000097919 */ /* 0x000eea0000002200 */
[----:B------:R-:W1:Y:S08]  /*0050*/  S2UR UR4, SR_CTAID.X ;  /* 0x00000000000479c3 */ /* 0x000e700000002500 */
[----:B------:R-:W1:Y:S01]  /*0060*/  LDC R7, c[0x0][0x360] ;  /* 0x0000d800ff077b82 */ /* 0x000e620000000800 */
[----:B0-----:R-:W-:-:S07]  /*0070*/  IABS R11, R3 ;  /* 0x00000003000b7213 */ /* 0x001fce0000000000 */
[----:B------:R-:W3:Y:S01]  /*0080*/  S2UR UR5, SR_CTAID.Y ;  /* 0x00000000000579c3 */ /* 0x000ee20000002600 */
[----:B------:R-:W0:Y:S07]  /*0090*/  I2F.RP R0, R11 ;  /* 0x0000000b00007306 */ /* 0x000e2e0000209400 */
[----:B------:R-:W3:Y:S01]  /*00a0*/  LDC R8, c[0x0][0x364] ;  /* 0x0000d900ff087b82 */ /* 0x000ee20000000800 */
[----:B-1----:R-:W-:Y:S01]  /*00b0*/  IMAD R7, R7, UR4, R6 ;  /* 0x0000000407077c24 */ /* 0x002fe2000f8e0206 */
[----:B0-----:R-:W0:Y:S02]  /*00c0*/  MUFU.RCP R0, R0 ;  /* 0x0000000000007308 */ /* 0x001e240000001000 */
[----:B0-----:R-:W-:Y:S01]  /*00d0*/  IADD3 R4, PT, PT, R0, 0xffffffe, RZ ;  /* 0x0ffffffe00047810 */ /* 0x001fe20007ffe0ff */
[----:B---3--:R-:W-:-:S05]  /*00e0*/  IMAD R0, R8, UR5, R9 ;  /* 0x0000000508007c24 */ /* 0x008fca000f8e0209 */
[----:B------:R0:W1:Y:S01]  /*00f0*/  F2I.FTZ.U32.TRUNC.NTZ R5, R4 ;  /* 0x0000000400057305 */ /* 0x000062000021f000 */
[----:B------:R-:W-:-:S05]  /*0100*/  IMAD R7, R0, R2, R7 ;  /* 0x0000000200077224 */ /* 0x000fca00078e0207 */
[----:B------:R-:W-:Y:S02]  /*0110*/  IABS R0, R7 ;  /* 0x0000000700007213 */ /* 0x000fe40000000000 */
[----:B------:R-:W-:Y:S01]  /*0120*/  ISETP.GE.AND P2, PT, R7, RZ, PT ;  /* 0x000000ff0700720c */ /* 0x000fe20003f46270 */
[----:B0-----:R-:W-:Y:S01]  /*0130*/  IMAD.MOV.U32 R4, RZ, RZ, RZ ;  /* 0x000000ffff047224 */ /* 0x001fe200078e00ff */
[----:B-1----:R-:W-:-:S05]  /*0140*/  IADD3 R6, PT, PT, RZ, -R5, RZ ;  /* 0x80000005ff067210 */ /* 0x002fca0007ffe0ff */
[----:B------:R-:W-:-:S04]  /*0150*/  IMAD R9, R6, R11, RZ ;  /* 0x0000000b06097224 */ /* 0x000fc800078e02ff */
[----:B------:R-:W-:-:S06]  /*0160*/  IMAD.HI.U32 R5, R5, R9, R4 ;  /* 0x0000000905057227 */ /* 0x000fcc00078e0004 */
[----:B------:R-:W-:-:S05]  /*0170*/  IMAD.HI.U32 R5, R5, R0, RZ ;  /* 0x0000000005057227 */ /* 0x000fca00078e00ff */
[----:B------:R-:W-:-:S05]  /*0180*/  IADD3 R5, PT, PT, -R5, RZ, RZ ;  /* 0x000000ff05057210 */ /* 0x000fca0007ffe1ff */
[----:B------:R-:W-:Y:S01]  /*0190*/  IMAD R0, R11, R5, R0 ;  /* 0x000000050b007224 */ /* 0x000fe200078e0200 */
[----:B--2---:R-:W-:-:S04]  /*01a0*/  IADD3 R5, PT, PT, R3, UR6, RZ ;  /* 0x0000000603057c10 */ /* 0x004fc8000fffe0ff */
[----:B------:R-:W-:-:S13]  /*01b0*/  ISETP.GT.U32.AND P0, PT, R11, R0, PT ;  /* 0x000000000b00720c */ /* 0x000fda0003f04070 */
[----:B------:R-:W-:Y:S01]  /*01c0*/  @!P0 IMAD.IADD R0, R0, 0x1, -R11 ;  /* 0x0000000100008824 */ /* 0x000fe200078e0a0b */
[----:B------:R-:W-:-:S04]  /*01d0*/  ISETP.NE.AND P0, PT, R3, RZ, PT ;  /* 0x000000ff0300720c */ /* 0x000fc80003f05270 */
[----:B------:R-:W-:-:S13]  /*01e0*/  ISETP.GT.U32.AND P1, PT, R11, R0, PT ;  /* 0x000000000b00720c */ /* 0x000fda0003f24070 */
[----:B------:R-:W-:-:S05]  /*01f0*/  @!P1 IADD3 R0, PT, PT, R0, -R11, RZ ;  /* 0x8000000b00009210 */ /* 0x000fca0007ffe0ff */
[----:B------:R-:W-:Y:S01]  /*0200*/  @!P2 IMAD.MOV R0, RZ, RZ, -R0 ;  /* 0x000000ffff00a224 */ /* 0x000fe200078e0a00 */
[----:B------:R-:W-:-:S04]  /*0210*/  @!P0 LOP3.LUT R0, RZ, R3, RZ, 0x33, !PT ;  /* 0x00000003ff008212 */ /* 0x000fc800078e33ff */
[----:B------:R-:W-:-:S04]  /*0220*/  ISETP.GE.AND P0, PT, R0, R5, PT ;  /* 0x000000050000720c */ /* 0x000fc80003f06270 */
[----:B------:R-:W-:-:S13]  /*0230*/  ISETP.LT.OR P0, PT, R0, UR6, P0 ;  /* 0x0000000600007c0c */ /* 0x000fda0008701670 */
[----:B------:R-:W-:Y:S05]  /*0240*/  @P0 EXIT ;  /* 0x000000000000094d */ /* 0x000fea0003800000 */
[----:B------:R-:W0:Y:S01]  /*0250*/  LDC.64 R2, c[0x0][0x380] ;  /* 0x0000e000ff027b82 */ /* 0x000e220000000a00 */
[----:B------:R-:W1:Y:S07]  /*0260*/  LDCU.64 UR4, c[0x0][0x358] ;  /* 0x00006b00ff0477ac */ /* 0x000e6e0008000a00 */
[----:B------:R-:W2:Y:S01]  /*0270*/  LDC.64 R4, c[0x0][0x388] ;  /* 0x0000e200ff047b82 */ /* 0x000ea20000000a00 */
[----:B0-----:R-:W-:-:S06]  /*0280*/  IMAD.WIDE R2, R7, 0x8, R2 ;  /* 0x0000000807027825 */ /* 0x001fcc00078e0202 */
[----:B-1----:R-:W3:Y:S01]  /*0290*/  LDG.E.64 R2, desc[UR4][R2.64] ;  /* 0x0000000402027981 */ /* 0x002ee2000c1e1b00 */
[----:B------:R-:W-:-:S04]  /*02a0*/  VIADD R7, R7, -UR6 ;  /* 0x8000000607077c36 */ /* 0x000fc80008000000 */
[----:B--2---:R-:W-:-:S05]  /*02b0*/  IMAD.WIDE R4, R7, 0x8, R4 ;  /* 0x0000000807047825 */ /* 0x004fca00078e0204 */
[----:B---3--:R-:W-:Y:S01]  /*02c0*/  STG.E.64 desc[UR4][R4.64], R2 ;  /* 0x0000000204007986 */ /* 0x008fe2000c101b04 */
[----:B------:R-:W-:Y:S05]  /*02d0*/  EXIT ;  /* 0x000000000000794d */ /* 0x000fea0003800000 */
.L_x_0:
[----:B------:R-:W-:-:S00]  /*02e0*/  BRA `(.L_x_0) ;  /* 0xfffffffc00fc7947 */ /* 0x000fc0000383ffff */
[----:B------:R-:W-:-:S00]  /*02f0*/  NOP ;  /* 0x0000000000007918 */ /* 0x000fc00000000000 */
        /* <DEDUP_REMOVED lines=8> */
.L_x_2:


//--------------------- .text._Z6bias_iPdS_iii    --------------------------
	.section	.text._Z6bias_iPdS_iii,"ax",@progbits
	.align	128
        .global         _Z6bias_iPdS_iii
        .type           _Z6bias_iPdS_iii,@function
        .size           _Z6bias_iPdS_iii,(.L_x_3 - _Z6bias_iPdS_iii)
        .other          _Z6bias_iPdS_iii,@"STO_CUDA_ENTRY STV_DEFAULT"
_Z6bias_iPdS_iii:
.text._Z6bias_iPdS_iii:
        /* <DEDUP_REMOVED lines=16> */
[----:B------:R-:W-:Y:S02]  /*0100*/  IMAD R0, R0, R2, R7 ;  /* 0x0000000200007224 */ /* 0x000fe400078e0207 */
[----:B--2---:R-:W-:Y:S02]  /*0110*/  VIADD R2, R2, UR6 ;  /* 0x0000000602027c36 */ /* 0x004fe40008000000 */
[----:B0-----:R-:W-:Y:S01]  /*0120*/  IMAD.MOV.U32 R4, RZ, RZ, RZ ;  /* 0x000000ffff047224 */ /* 0x001fe200078e00ff */
[----:B-1----:R-:W-:-:S05]  /*0130*/  IADD3 R6, PT, PT, RZ, -R5, RZ ;  /* 0x80000005ff067210 */ /* 0x002fca0007ffe0ff */
[----:B------:R-:W-:Y:S01]  /*0140*/  IMAD R7, R6, R11, RZ ;  /* 0x0000000b06077224 */ /* 0x000fe200078e02ff */
[----:B------:R-:W-:-:S03]  /*0150*/  IABS R6, R0 ;  /* 0x0000000000067213 */ /* 0x000fc60000000000 */
[----:B------:R-:W-:-:S06]  /*0160*/  IMAD.HI.U32 R5, R5, R7, R4 ;  /* 0x0000000705057227 */ /* 0x000fcc00078e0004 */
[----:B------:R-:W-:-:S05]  /*0170*/  IMAD.HI.U32 R5, R5, R6, RZ ;  /* 0x0000000605057227 */ /* 0x000fca00078e00ff */
[----:B------:R-:W-:-:S05]  /*0180*/  IADD3 R4, PT, PT, -R5, RZ, RZ ;  /* 0x000000ff05047210 */ /* 0x000fca0007ffe1ff */
[----:B------:R-:W-:-:S05]  /*0190*/  IMAD R4, R11, R4, R6 ;  /* 0x000000040b047224 */ /* 0x000fca00078e0206 */
[----:B------:R-:W-:-:S13]  /*01a0*/  ISETP.GT.U32.AND P2, PT, R11, R4, PT ;  /* 0x000000040b00720c */ /* 0x000fda0003f44070 */
[----:B------:R-:W-:Y:S01]  /*01b0*/  @!P2 IMAD.IADD R4, R4, 0x1, -R11 ;  /* 0x000000010404a824 */ /* 0x000fe200078e0a0b */
[----:B------:R-:W-:Y:S02]  /*01c0*/  @!P2 IADD3 R5, PT, PT, R5, 0x1, RZ ;  /* 0x000000010505a810 */ /* 0x000fe40007ffe0ff */
[----:B------:R-:W-:Y:S02]  /*01d0*/  ISETP.NE.AND P2, PT, R3, RZ, PT ;  /* 0x000000ff0300720c */ /* 0x000fe40003f45270 */
[----:B------:R-:W-:Y:S02]  /*01e0*/  ISETP.GE.U32.AND P0, PT, R4, R11, PT ;  /* 0x0000000b0400720c */ /* 0x000fe40003f06070 */
[----:B------:R-:W-:-:S04]  /*01f0*/  LOP3.LUT R4, R0, R3, RZ, 0x3c, !PT ;  /* 0x0000000300047212 */ /* 0x000fc800078e3cff */
[----:B------:R-:W-:-:S07]  /*0200*/  ISETP.GE.AND P1, PT, R4, RZ, PT ;  /* 0x000000ff0400720c */ /* 0x000fce0003f26270 */
[----:B------:R-:W-:-:S06]  /*0210*/  @P0 VIADD R5, R5, 0x1 ;  /* 0x0000000105050836 */ /* 0x000fcc0000000000 */
[----:B------:R-:W-:Y:S02]  /*0220*/  @!P1 IADD3 R5, PT, PT, -R5, RZ, RZ ;  /* 0x000000ff05059210 */ /* 0x000fe40007ffe1ff */
        /* <DEDUP_REMOVED lines=9> */
[----:B------:R-:W-:-:S06]  /*02c0*/  UIADD3 UR7, UPT, UPT, -UR6, URZ, URZ ;  /* 0x000000ff06077290 */ /* 0x000fcc000fffe1ff */
[----:B------:R-:W-:-:S04]  /*02d0*/  IMAD R3, R3, UR7, R0 ;  /* 0x0000000703037c24 */ /* 0x000fc8000f8e0200 */
[----:B--2---:R-:W-:-:S05]  /*02e0*/  IMAD.WIDE R2, R3, 0x8, R6 ;  /* 0x0000000803027825 */ /* 0x004fca00078e0206 */
[----:B---3--:R-:W-:Y:S01]  /*02f0*/  STG.E.64 desc[UR4][R2.64], R4 ;  /* 0x0000000402007986 */ /* 0x008fe2000c101b04 */
[----:B------:R-:W-:Y:S05]  /*0300*/  EXIT ;  /* 0x000000000000794d */ /* 0x000fea0003800000 */
.L_x_1:
        /* <DEDUP_REMOVED lines=15> */
.L_x_3:


//--------------------- .nv.shared.reserved.0     --------------------------
	.section	.nv.shared.reserved.0,"aw",@nobits
	.weak		__nv_reservedSMEM_offset_0_alias
	.size		__nv_reservedSMEM_offset_0_alias, 0, 64
	.other		__nv_reservedSMEM_offset_0_alias,@"STO_CUDA_RESERVED_SHARED STV_DEFAULT"
__nv_reservedSMEM_offset_0_alias:
	.zero		0
	.zero		64


//--------------------- .nv.constant0._Z6bias_jPdS_iii --------------------------
	.section	.nv.constant0._Z6bias_jPdS_iii,"a",@progbits
	.sectionflags	@""
	.align	4
.nv.constant0._Z6bias_jPdS_iii:
	.zero		924


//--------------------- .nv.constant0._Z6bias_iPdS_iii --------------------------
	.section	.nv.constant0._Z6bias_iPdS_iii,"a",@progbits
	.sectionflags	@""
	.align	4
.nv.constant0._Z6bias_iPdS_iii:
	.zero		924


//--------------------- SYMBOLS --------------------------

	.type		.nv.reservedSmem.offset0,@object
	.size		.nv.reservedSmem.offset0,0x4
